	.headerflags	@"EF_CUDA_TEXMODE_UNIFIED EF_CUDA_64BIT_ADDRESS EF_CUDA_SM89 EF_CUDA_VIRTUAL_SM(EF_CUDA_SM89)"
	.elftype	@"ET_EXEC"


//--------------------- .nv.info                  --------------------------
	.section	.nv.info,"",@"SHT_CUDA_INFO"
	.align	4


	//----- nvinfo : EIATTR_REGCOUNT
	.align		4
        /*0000*/ 	.byte	0x04, 0x2f
        /*0002*/ 	.short	(.L_1 - .L_0)
	.align		4
.L_0:
        /*0004*/ 	.word	index@(triton_poi_fused_add_neg_19)
        /*0008*/ 	.word	0x00000014


	//----- nvinfo : EIATTR_FRAME_SIZE
	.align		4
.L_1:
        /*000c*/ 	.byte	0x04, 0x11
        /*000e*/ 	.short	(.L_3 - .L_2)
	.align		4
.L_2:
        /*0010*/ 	.word	index@(triton_poi_fused_add_neg_19)
        /*0014*/ 	.word	0x00000000


	//----- nvinfo : EIATTR_MIN_STACK_SIZE
	.align		4
.L_3:
        /*0018*/ 	.byte	0x04, 0x12
        /*001a*/ 	.short	(.L_5 - .L_4)
	.align		4
.L_4:
        /*001c*/ 	.word	index@(triton_poi_fused_add_neg_19)
        /*0020*/ 	.word	0x00000000
.L_5:


//--------------------- .nv.info.triton_poi_fused_add_neg_19 --------------------------
	.section	.nv.info.triton_poi_fused_add_neg_19,"",@"SHT_CUDA_INFO"
	.sectionflags	@""
	.align	4


	//----- nvinfo : EIATTR_CUDA_API_VERSION
	.align		4
        /*0000*/ 	.byte	0x04, 0x37
        /*0002*/ 	.short	(.L_7 - .L_6)
.L_6:
        /*0004*/ 	.word	0x00000080


	//----- nvinfo : EIATTR_PARAM_CBANK
	.align		4
.L_7:
        /*0008*/ 	.byte	0x04, 0x0a
        /*000a*/ 	.short	(.L_9 - .L_8)
	.align		4
.L_8:
        /*000c*/ 	.word	index@(.nv.constant0.triton_poi_fused_add_neg_19)
        /*0010*/ 	.short	0x0160
        /*0012*/ 	.short	0x0040


	//----- nvinfo : EIATTR_CBANK_PARAM_SIZE
	.align		4
.L_9:
        /*0014*/ 	.byte	0x03, 0x19
        /*0016*/ 	.short	0x0040


	//----- nvinfo : EIATTR_KPARAM_INFO
	.align		4
        /*0018*/ 	.byte	0x04, 0x17
        /*001a*/ 	.short	(.L_11 - .L_10)
.L_10:
        /*001c*/ 	.word	0x00000000
        /*0020*/ 	.short	0x0007
        /*0022*/ 	.short	0x0038
        /*0024*/ 	.byte	0x00, 0xf4, 0x21, 0x00


	//----- nvinfo : EIATTR_KPARAM_INFO
	.align		4
.L_11:
        /*0028*/ 	.byte	0x04, 0x17
        /*002a*/ 	.short	(.L_13 - .L_12)
.L_12:
        /*002c*/ 	.word	0x00000000
        /*0030*/ 	.short	0x0006
        /*0032*/ 	.short	0x0030
        /*0034*/ 	.byte	0x00, 0xf0, 0x11, 0x00


	//----- nvinfo : EIATTR_KPARAM_INFO
	.align		4
.L_13:
        /*0038*/ 	.byte	0x04, 0x17
        /*003a*/ 	.short	(.L_15 - .L_14)
.L_14:
        /*003c*/ 	.word	0x00000000
        /*0040*/ 	.short	0x0005
        /*0042*/ 	.short	0x0028
        /*0044*/ 	.byte	0x00, 0xf4, 0x21, 0x00


	//----- nvinfo : EIATTR_KPARAM_INFO
	.align		4
.L_15:
        /*0048*/ 	.byte	0x04, 0x17
        /*004a*/ 	.short	(.L_17 - .L_16)
.L_16:
        /*004c*/ 	.word	0x00000000
        /*0050*/ 	.short	0x0004
        /*0052*/ 	.short	0x0020
        /*0054*/ 	.byte	0x00, 0xf4, 0x21, 0x00


	//----- nvinfo : EIATTR_KPARAM_INFO
	.align		4
.L_17:
        /*0058*/ 	.byte	0x04, 0x17
        /*005a*/ 	.short	(.L_19 - .L_18)
.L_18:
        /*005c*/ 	.word	0x00000000
        /*0060*/ 	.short	0x0003
        /*0062*/ 	.short	0x0018
        /*0064*/ 	.byte	0x00, 0xf4, 0x21, 0x00


	//----- nvinfo : EIATTR_KPARAM_INFO
	.align		4
.L_19:
        /*0068*/ 	.byte	0x04, 0x17
        /*006a*/ 	.short	(.L_21 - .L_20)
.L_20:
        /*006c*/ 	.word	0x00000000
        /*0070*/ 	.short	0x0002
        /*0072*/ 	.short	0x0010
        /*0074*/ 	.byte	0x00, 0xf4, 0x21, 0x00


	//----- nvinfo : EIATTR_KPARAM_INFO
	.align		4
.L_21:
        /*0078*/ 	.byte	0x04, 0x17
        /*007a*/ 	.short	(.L_23 - .L_22)
.L_22:
        /*007c*/ 	.word	0x00000000
        /*0080*/ 	.short	0x0001
        /*0082*/ 	.short	0x0008
        /*0084*/ 	.byte	0x00, 0xf4, 0x21, 0x00


	//----- nvinfo : EIATTR_KPARAM_INFO
	.align		4
.L_23:
        /*0088*/ 	.byte	0x04, 0x17
        /*008a*/ 	.short	(.L_25 - .L_24)
.L_24:
        /*008c*/ 	.word	0x00000000
        /*0090*/ 	.short	0x0000
        /*0092*/ 	.short	0x0000
        /*0094*/ 	.byte	0x00, 0xf4, 0x21, 0x00


	//----- nvinfo : EIATTR_MAXREG_COUNT
	.align		4
.L_25:
        /*0098*/ 	.byte	0x03, 0x1b
        /*009a*/ 	.short	0x00ff


	//----- nvinfo : EIATTR_EXIT_INSTR_OFFSETS
	.align		4
        /*009c*/ 	.byte	0x04, 0x1c
        /*009e*/ 	.short	(.L_27 - .L_26)


	//   ....[0]....
.L_26:
        /*00a0*/ 	.word	0x000001f0


	//----- nvinfo : EIATTR_REQNTID
	.align		4
.L_27:
        /*00a4*/ 	.byte	0x04, 0x10
        /*00a6*/ 	.short	(.L_29 - .L_28)
.L_28:
        /*00a8*/ 	.word	0x00000080
        /*00ac*/ 	.word	0x00000001
        /*00b0*/ 	.word	0x00000001
.L_29:


//--------------------- .nv.callgraph             --------------------------
	.section	.nv.callgraph,"",@"SHT_CUDA_CALLGRAPH"
	.align	4
	.sectionentsize	8
	.align		4
        /*0000*/ 	.word	0x00000000
	.align		4
        /*0004*/ 	.word	0xffffffff
	.align		4
        /*0008*/ 	.word	0x00000000
	.align		4
        /*000c*/ 	.word	0xfffffffe
	.align		4
        /*0010*/ 	.word	0x00000000
	.align		4
        /*0014*/ 	.word	0xfffffffd
	.align		4
        /*0018*/ 	.word	0x00000000
	.align		4
        /*001c*/ 	.word	0xfffffffc


//--------------------- .nv.rel.action            --------------------------
	.section	.nv.rel.action,"",@"SHT_CUDA_RELOCINFO"
	.align	8
	.sectionentsize	8
        /*0000*/ 	.byte	0x73, 0x00, 0x00, 0x00, 0x00, 0x00, 0x00, 0x00, 0x00, 0x00, 0x00, 0x11, 0x25, 0x00, 0x05, 0x36


//--------------------- .nv.constant0.triton_poi_fused_add_neg_19 --------------------------
	.section	.nv.constant0.triton_poi_fused_add_neg_19,"a",@progbits
	.sectionflags	@""
	.align	4
.nv.constant0.triton_poi_fused_add_neg_19:
	.zero		416


//--------------------- .text.triton_poi_fused_add_neg_19 --------------------------
	.section	.text.triton_poi_fused_add_neg_19,"ax",@progbits
	.sectioninfo	@"SHI_REGISTERS=20"
	.align	128
        .global         triton_poi_fused_add_neg_19
        .type           triton_poi_fused_add_neg_19,@function
        .size           triton_poi_fused_add_neg_19,(.L_x_1 - triton_poi_fused_add_neg_19)
        .other          triton_poi_fused_add_neg_19,@"STO_CUDA_ENTRY STV_DEFAULT"
triton_poi_fused_add_neg_19:
.text.triton_poi_fused_add_neg_19:
[----:B------:R-:W-:Y:S02]  /*0000*/  MOV R1, c[0x0][0x28] ;  /* 0x00000a0000017a02 */ /* 0x000fe40000000f00 */
[----:B------:R-:W0:Y:S01]  /*0010*/  S2R R0, SR_TID.X ;  /* 0x0000000000007919 */ /* 0x000e220000002100 */
[----:B------:R-:W-:Y:S01]  /*0020*/  MOV R17, 0x4 ;  /* 0x0000000400117802 */ /* 0x000fe20000000f00 */
[----:B------:R-:W-:Y:S02]  /*0030*/  ULDC.64 UR4, c[0x0][0x118] ;  /* 0x0000460000047ab9 */ /* 0x000fe40000000a00 */
[----:B------:R-:W1:Y:S01]  /*0040*/  S2R R3, SR_CTAID.X ;  /* 0x0000000000037919 */ /* 0x000e620000002500 */
[----:B0-----:R-:W-:-:S04]  /*0050*/  SHF.L.U32 R0, R0, 0x1, RZ ;  /* 0x0000000100007819 */ /* 0x001fc800000006ff */
[----:B------:R-:W-:-:S04]  /*0060*/  LOP3.LUT R0, R0, 0xfe, RZ, 0xc0, !PT ;  /* 0x000000fe00007812 */ /* 0x000fc800078ec0ff */
[----:B-1----:R-:W-:-:S05]  /*0070*/  LEA R0, R3, R0, 0x8 ;  /* 0x0000000003007211 */ /* 0x002fca00078e40ff */
[----:B------:R-:W-:-:S04]  /*0080*/  IMAD.WIDE R4, R0, R17, c[0x0][0x168] ;  /* 0x00005a0000047625 */ /* 0x000fc800078e0211 */
[CC--:B------:R-:W-:Y:S02]  /*0090*/  IMAD.WIDE R2, R0.reuse, R17.reuse, c[0x0][0x160] ;  /* 0x0000580000027625 */ /* 0x0c0fe400078e0211 */
[----:B------:R-:W2:Y:S02]  /*00a0*/  LDG.E.64 R4, [R4.64] ;  /* 0x0000000404047981 */ /* 0x000ea4000c1e1b00 */
[CC--:B------:R-:W-:Y:S02]  /*00b0*/  IMAD.WIDE R6, R0.reuse, R17.reuse, c[0x0][0x170] ;  /* 0x00005c0000067625 */ /* 0x0c0fe400078e0211 */
[----:B------:R-:W2:Y:S02]  /*00c0*/  LDG.E.64 R12, [R2.64] ;  /* 0x00000004020c7981 */ /* 0x000ea4000c1e1b00 */
[CC--:B------:R-:W-:Y:S02]  /*00d0*/  IMAD.WIDE R8, R0.reuse, R17.reuse, c[0x0][0x178] ;  /* 0x00005e0000087625 */ /* 0x0c0fe400078e0211 */
[----:B------:R-:W3:Y:S02]  /*00e0*/  LDG.E.64 R6, [R6.64] ;  /* 0x0000000406067981 */ /* 0x000ee4000c1e1b00 */
[----:B------:R-:W-:-:S02]  /*00f0*/  IMAD.WIDE R10, R0, R17, c[0x0][0x180] ;  /* 0x00006000000a7625 */ /* 0x000fc400078e0211 */
[----:B------:R-:W4:Y:S04]  /*0100*/  LDG.E.64 R8, [R8.64] ;  /* 0x0000000408087981 */ /* 0x000f28000c1e1b00 */
[----:B------:R-:W5:Y:S01]  /*0110*/  LDG.E.64 R10, [R10.64] ;  /* 0x000000040a0a7981 */ /* 0x000f62000c1e1b00 */
[----:B--2---:R-:W-:Y:S01]  /*0120*/  FADD R15, R12, R4 ;  /* 0x000000040c0f7221 */ /* 0x004fe20000000000 */
[----:B------:R-:W-:-:S03]  /*0130*/  FADD R12, R13, R5 ;  /* 0x000000050d0c7221 */ /* 0x000fc60000000000 */
[----:B---3--:R-:W-:Y:S01]  /*0140*/  FADD R15, R6, R15 ;  /* 0x0000000f060f7221 */ /* 0x008fe20000000000 */
[----:B------:R-:W-:-:S03]  /*0150*/  FADD R12, R7, R12 ;  /* 0x0000000c070c7221 */ /* 0x000fc60000000000 */
[----:B----4-:R-:W-:Y:S01]  /*0160*/  FADD R15, R8, R15 ;  /* 0x0000000f080f7221 */ /* 0x010fe20000000000 */
[----:B------:R-:W-:-:S03]  /*0170*/  FADD R12, R9, R12 ;  /* 0x0000000c090c7221 */ /* 0x000fc60000000000 */
[----:B-----5:R-:W-:Y:S01]  /*0180*/  FADD R14, R10, R15 ;  /* 0x0000000f0a0e7221 */ /* 0x020fe20000000000 */
[----:B------:R-:W-:Y:S01]  /*0190*/  FADD R15, R11, R12 ;  /* 0x0000000c0b0f7221 */ /* 0x000fe20000000000 */
[----:B------:R-:W-:Y:S02]  /*01a0*/  IMAD.WIDE R4, R0, R17, c[0x0][0x188] ;  /* 0x0000620000047625 */ /* 0x000fe400078e0211 */
[----:B------:R-:W-:Y:S01]  /*01b0*/  FADD R6, RZ, -R14 ;  /* 0x8000000eff067221 */ /* 0x000fe20000000000 */
[----:B------:R-:W-:Y:S01]  /*01c0*/  FADD R7, RZ, -R15 ;  /* 0x8000000fff077221 */ /* 0x000fe20000000000 */
[----:B------:R-:W-:Y:S04]  /*01d0*/  STG.E.64 [R2.64], R14 ;  /* 0x0000000e02007986 */ /* 0x000fe8000c101b04 */
[----:B------:R-:W-:Y:S01]  /*01e0*/  STG.E.64 [R4.64], R6 ;  /* 0x0000000604007986 */ /* 0x000fe2000c101b04 */
[----:B------:R-:W-:Y:S05]  /*01f0*/  EXIT ;  /* 0x000000000000794d */ /* 0x000fea0003800000 */
.L_x_0:
[----:B------:R-:W-:-:S00]  /*0200*/  BRA `(.L_x_0) ;  /* 0xfffffff000007947 */ /* 0x000fc0000383ffff */
[----:B------:R-:W-:-:S00]  /*0210*/  NOP ;  /* 0x0000000000007918 */ /* 0x000fc00000000000 */
        /* <DEDUP_REMOVED lines=14> */
.L_x_1:
